//
// Generated by NVIDIA NVVM Compiler
//
// Compiler Build ID: CL-36424714
// Cuda compilation tools, release 13.0, V13.0.88
// Based on NVVM 20.0.0
//

.version 9.0
.target sm_100
.address_size 64

	// .globl	_ZN8CudaCalc31fft32_wmma_optimized_kernel_newEPK6float2PS0_i
// _ZZN8CudaCalc31fft32_wmma_optimized_kernel_newEPK6float2PS0_iE5shmem has been demoted
.const .align 4 .b8 _ZN8CudaCalc15TWIDDLE_REAL_32E[64] = {0, 0, 128, 63, 186, 20, 123, 63, 102, 131, 108, 63, 56, 219, 84, 63, 247, 4, 53, 63, 214, 57, 14, 63, 7, 239, 195, 62, 172, 197, 71, 62, 0, 0, 0, 0, 172, 197, 71, 190, 7, 239, 195, 190, 214, 57, 14, 191, 247, 4, 53, 191, 56, 219, 84, 191, 102, 131, 108, 191, 186, 20, 123, 191};
.const .align 4 .b8 _ZN8CudaCalc15TWIDDLE_IMAG_32E[64] = {0, 0, 0, 0, 172, 197, 71, 190, 7, 239, 195, 190, 214, 57, 14, 191, 247, 4, 53, 191, 56, 219, 84, 191, 102, 131, 108, 191, 186, 20, 123, 191, 0, 0, 128, 191, 186, 20, 123, 191, 102, 131, 108, 191, 56, 219, 84, 191, 247, 4, 53, 191, 214, 57, 14, 191, 7, 239, 195, 190, 172, 197, 71, 190};

.visible .entry _ZN8CudaCalc31fft32_wmma_optimized_kernel_newEPK6float2PS0_i(
	.param .u64 .ptr .align 1 _ZN8CudaCalc31fft32_wmma_optimized_kernel_newEPK6float2PS0_i_param_0,
	.param .u64 .ptr .align 1 _ZN8CudaCalc31fft32_wmma_optimized_kernel_newEPK6float2PS0_i_param_1,
	.param .u32 _ZN8CudaCalc31fft32_wmma_optimized_kernel_newEPK6float2PS0_i_param_2
)
{
	.reg .pred 	%p<7>;
	.reg .b32 	%r<32>;
	.reg .b32 	%f<66>;
	.reg .b64 	%rd<23>;
	// demoted variable
	.shared .align 8 .b8 _ZZN8CudaCalc31fft32_wmma_optimized_kernel_newEPK6float2PS0_iE5shmem[8704];
	ld.param.u64 	%rd1, [_ZN8CudaCalc31fft32_wmma_optimized_kernel_newEPK6float2PS0_i_param_0];
	ld.param.u64 	%rd2, [_ZN8CudaCalc31fft32_wmma_optimized_kernel_newEPK6float2PS0_i_param_1];
	ld.param.u32 	%r8, [_ZN8CudaCalc31fft32_wmma_optimized_kernel_newEPK6float2PS0_i_param_2];
	mov.u32 	%r1, %tid.x;
	mov.u32 	%r2, %tid.y;
	mov.u32 	%r9, %ctaid.x;
	shl.b32 	%r10, %r9, 5;
	add.s32 	%r3, %r10, %r1;
	setp.ge.s32 	%p1, %r3, %r8;
	@%p1 bra 	$L__BB0_12;
	shl.b32 	%r11, %r3, 5;
	add.s32 	%r4, %r11, %r2;
	mul.wide.s32 	%rd4, %r4, 8;
	add.s64 	%rd3, %rd1, %rd4;
	// begin inline asm
	ld.global.nc.v2.f32 {%f1,%f2}, [%rd3];
	// end inline asm
	mov.u32 	%r12, _ZZN8CudaCalc31fft32_wmma_optimized_kernel_newEPK6float2PS0_iE5shmem;
	mad.lo.s32 	%r5, %r1, 272, %r12;
	shl.b32 	%r13, %r2, 3;
	add.s32 	%r6, %r5, %r13;
	st.shared.v2.f32 	[%r6], {%f1, %f2};
	bar.sync 	0;
	setp.gt.u32 	%p2, %r2, 15;
	@%p2 bra 	$L__BB0_3;
	ld.shared.v2.f32 	{%f3, %f4}, [%r6];
	ld.shared.v2.f32 	{%f5, %f6}, [%r6+128];
	add.f32 	%f7, %f3, %f5;
	add.f32 	%f8, %f4, %f6;
	st.shared.v2.f32 	[%r6], {%f7, %f8};
	sub.f32 	%f9, %f3, %f5;
	sub.f32 	%f10, %f4, %f6;
	st.shared.v2.f32 	[%r6+128], {%f9, %f10};
$L__BB0_3:
	setp.gt.u32 	%p3, %r2, 15;
	bar.sync 	0;
	@%p3 bra 	$L__BB0_5;
	and.b32  	%r14, %r2, 3;
	shl.b32 	%r15, %r2, 1;
	and.b32  	%r16, %r15, 24;
	or.b32  	%r17, %r16, %r14;
	shl.b32 	%r18, %r17, 3;
	add.s32 	%r19, %r5, %r18;
	ld.shared.v2.f32 	{%f11, %f12}, [%r19];
	ld.shared.v2.f32 	{%f13, %f14}, [%r19+32];
	shl.b32 	%r20, %r2, 2;
	and.b32  	%r21, %r20, 12;
	mul.wide.u32 	%rd5, %r21, 4;
	mov.u64 	%rd6, _ZN8CudaCalc15TWIDDLE_REAL_32E;
	add.s64 	%rd7, %rd6, %rd5;
	ld.const.f32 	%f15, [%rd7];
	mov.u64 	%rd8, _ZN8CudaCalc15TWIDDLE_IMAG_32E;
	add.s64 	%rd9, %rd8, %rd5;
	ld.const.f32 	%f16, [%rd9];
	mul.f32 	%f17, %f13, %f15;
	mul.f32 	%f18, %f14, %f16;
	sub.f32 	%f19, %f17, %f18;
	mul.f32 	%f20, %f13, %f16;
	fma.rn.f32 	%f21, %f14, %f15, %f20;
	add.f32 	%f22, %f11, %f19;
	add.f32 	%f23, %f12, %f21;
	st.shared.v2.f32 	[%r19], {%f22, %f23};
	sub.f32 	%f24, %f11, %f19;
	sub.f32 	%f25, %f12, %f21;
	st.shared.v2.f32 	[%r19+32], {%f24, %f25};
$L__BB0_5:
	setp.gt.u32 	%p4, %r2, 15;
	bar.sync 	0;
	@%p4 bra 	$L__BB0_7;
	and.b32  	%r22, %r2, 7;
	shl.b32 	%r23, %r2, 1;
	and.b32  	%r24, %r23, 16;
	or.b32  	%r25, %r24, %r22;
	shl.b32 	%r26, %r25, 3;
	add.s32 	%r27, %r5, %r26;
	ld.shared.v2.f32 	{%f26, %f27}, [%r27];
	ld.shared.v2.f32 	{%f28, %f29}, [%r27+64];
	and.b32  	%r28, %r23, 14;
	mul.wide.u32 	%rd10, %r28, 4;
	mov.u64 	%rd11, _ZN8CudaCalc15TWIDDLE_REAL_32E;
	add.s64 	%rd12, %rd11, %rd10;
	ld.const.f32 	%f30, [%rd12];
	mov.u64 	%rd13, _ZN8CudaCalc15TWIDDLE_IMAG_32E;
	add.s64 	%rd14, %rd13, %rd10;
	ld.const.f32 	%f31, [%rd14];
	mul.f32 	%f32, %f28, %f30;
	mul.f32 	%f33, %f29, %f31;
	sub.f32 	%f34, %f32, %f33;
	mul.f32 	%f35, %f28, %f31;
	fma.rn.f32 	%f36, %f29, %f30, %f35;
	add.f32 	%f37, %f26, %f34;
	add.f32 	%f38, %f27, %f36;
	st.shared.v2.f32 	[%r27], {%f37, %f38};
	sub.f32 	%f39, %f26, %f34;
	sub.f32 	%f40, %f27, %f36;
	st.shared.v2.f32 	[%r27+64], {%f39, %f40};
$L__BB0_7:
	setp.gt.u32 	%p5, %r2, 15;
	bar.sync 	0;
	@%p5 bra 	$L__BB0_9;
	ld.shared.v2.f32 	{%f41, %f42}, [%r6];
	ld.shared.v2.f32 	{%f43, %f44}, [%r6+128];
	mul.wide.u32 	%rd15, %r2, 4;
	mov.u64 	%rd16, _ZN8CudaCalc15TWIDDLE_REAL_32E;
	add.s64 	%rd17, %rd16, %rd15;
	ld.const.f32 	%f45, [%rd17];
	mov.u64 	%rd18, _ZN8CudaCalc15TWIDDLE_IMAG_32E;
	add.s64 	%rd19, %rd18, %rd15;
	ld.const.f32 	%f46, [%rd19];
	mul.f32 	%f47, %f43, %f45;
	mul.f32 	%f48, %f44, %f46;
	sub.f32 	%f49, %f47, %f48;
	mul.f32 	%f50, %f43, %f46;
	fma.rn.f32 	%f51, %f44, %f45, %f50;
	add.f32 	%f52, %f41, %f49;
	add.f32 	%f53, %f42, %f51;
	st.shared.v2.f32 	[%r6], {%f52, %f53};
	sub.f32 	%f54, %f41, %f49;
	sub.f32 	%f55, %f42, %f51;
	st.shared.v2.f32 	[%r6+128], {%f54, %f55};
$L__BB0_9:
	bar.sync 	0;
	and.b32  	%r29, %r2, 1;
	setp.eq.b32 	%p6, %r29, 1;
	@%p6 bra 	$L__BB0_11;
	ld.shared.v2.f32 	{%f56, %f57}, [%r6];
	ld.shared.v2.f32 	{%f58, %f59}, [%r6+8];
	add.f32 	%f60, %f56, %f58;
	add.f32 	%f61, %f57, %f59;
	st.shared.v2.f32 	[%r6], {%f60, %f61};
	sub.f32 	%f62, %f56, %f58;
	sub.f32 	%f63, %f57, %f59;
	st.shared.v2.f32 	[%r6+8], {%f62, %f63};
$L__BB0_11:
	bar.sync 	0;
	ld.shared.v2.f32 	{%f64, %f65}, [%r6];
	cvta.to.global.u64 	%rd20, %rd2;
	add.s64 	%rd22, %rd20, %rd4;
	st.global.v2.f32 	[%rd22], {%f64, %f65};
$L__BB0_12:
	ret;

}


// ===== COMPILED SASS (sm_100) =====

	.target	sm_100

	.elftype	@"ET_EXEC"


//--------------------- .note.nv.tkinfo           --------------------------
	.section	.note.nv.tkinfo,"",@"SHT_NOTE"
	.sectionflags	@"SHF_NOTE_NV_TKINFO"
	.tkinfo
        /*0018*/ 	.word	0x00000002
        /*0030*/ 	.string	""
        /*0030*/ 	.string	"ptxas"
        /*0030*/ 	.string	"Cuda compilation tools, release 13.0, V13.0.88"
        /*0030*/ 	.string	"Build cuda_13.0.r13.0/compiler.36424714_0"
        /*0030*/ 	.string	"-arch sm_100 -m 64 "



//--------------------- .note.nv.cuinfo           --------------------------
	.section	.note.nv.cuinfo,"",@"SHT_NOTE"
	.sectionflags	@"SHF_NOTE_NV_CUINFO"
        /*0018*/ 	.short	0x0002
        /*001a*/ 	.short	0x0064
        /*001c*/ 	.short	0x0082
	.zero		2


//--------------------- .nv.info                  --------------------------
	.section	.nv.info,"",@"SHT_CUDA_INFO"
	.align	4


	//----- nvinfo : EIATTR_REGCOUNT
	.align		4
        /*0000*/ 	.byte	0x04, 0x2f
        /*0002*/ 	.short	(.L_3 - .L_2)
	.align		4
.L_2:
        /*0004*/ 	.word	index@(_ZN8CudaCalc31fft32_wmma_optimized_kernel_newEPK6float2PS0_i)
        /*0008*/ 	.word	0x00000011


	//----- nvinfo : EIATTR_FRAME_SIZE
	.align		4
.L_3:
        /*000c*/ 	.byte	0x04, 0x11
        /*000e*/ 	.short	(.L_5 - .L_4)
	.align		4
.L_4:
        /*0010*/ 	.word	index@(_ZN8CudaCalc31fft32_wmma_optimized_kernel_newEPK6float2PS0_i)
        /*0014*/ 	.word	0x00000000


	//----- nvinfo : EIATTR_MIN_STACK_SIZE
	.align		4
.L_5:
        /*0018*/ 	.byte	0x04, 0x12
        /*001a*/ 	.short	(.L_7 - .L_6)
	.align		4
.L_6:
        /*001c*/ 	.word	index@(_ZN8CudaCalc31fft32_wmma_optimized_kernel_newEPK6float2PS0_i)
        /*0020*/ 	.word	0x00000000
.L_7:


//--------------------- .nv.compat                --------------------------
	.section	.nv.compat,"",@"SHT_CUDA_COMPAT_INFO"
	.align	4
        /*0000*/ 	.byte	0x02, 0x09, 0x00, 0x00, 0x02, 0x02, 0x01, 0x00, 0x02, 0x05, 0x05, 0x00, 0x03, 0x07, 0x01, 0x01
        /*0010*/ 	.byte	0x02, 0x03, 0x00, 0x00, 0x02, 0x06, 0x01, 0x00, 0x04, 0x0b, 0x08, 0x00, 0x09, 0x00, 0x00, 0x00
        /*0020*/ 	.byte	0x00, 0x00, 0x00, 0x00


//--------------------- .nv.info._ZN8CudaCalc31fft32_wmma_optimized_kernel_newEPK6float2PS0_i --------------------------
	.section	.nv.info._ZN8CudaCalc31fft32_wmma_optimized_kernel_newEPK6float2PS0_i,"",@"SHT_CUDA_INFO"
	.sectionflags	@""
	.align	4


	//----- nvinfo : EIATTR_CUDA_API_VERSION
	.align		4
        /*0000*/ 	.byte	0x04, 0x37
        /*0002*/ 	.short	(.L_9 - .L_8)
.L_8:
        /*0004*/ 	.word	0x00000082


	//----- nvinfo : EIATTR_KPARAM_INFO
	.align		4
.L_9:
        /*0008*/ 	.byte	0x04, 0x17
        /*000a*/ 	.short	(.L_11 - .L_10)
.L_10:
        /*000c*/ 	.word	0x00000000
        /*0010*/ 	.short	0x0002
        /*0012*/ 	.short	0x0010
        /*0014*/ 	.byte	0x00, 0xf0, 0x11, 0x00


	//----- nvinfo : EIATTR_KPARAM_INFO
	.align		4
.L_11:
        /*0018*/ 	.byte	0x04, 0x17
        /*001a*/ 	.short	(.L_13 - .L_12)
.L_12:
        /*001c*/ 	.word	0x00000000
        /*0020*/ 	.short	0x0001
        /*0022*/ 	.short	0x0008
        /*0024*/ 	.byte	0x00, 0xf5, 0x21, 0x00


	//----- nvinfo : EIATTR_KPARAM_INFO
	.align		4
.L_13:
        /*0028*/ 	.byte	0x04, 0x17
        /*002a*/ 	.short	(.L_15 - .L_14)
.L_14:
        /*002c*/ 	.word	0x00000000
        /*0030*/ 	.short	0x0000
        /*0032*/ 	.short	0x0000
        /*0034*/ 	.byte	0x00, 0xf5, 0x21, 0x00


	//----- nvinfo : EIATTR_SPARSE_MMA_MASK
	.align		4
.L_15:
        /*0038*/ 	.byte	0x03, 0x50
        /*003a*/ 	.short	0x0000


	//----- nvinfo : EIATTR_MAXREG_COUNT
	.align		4
        /*003c*/ 	.byte	0x03, 0x1b
        /*003e*/ 	.short	0x00ff


	//----- nvinfo : EIATTR_NUM_BARRIERS
	.align		4
        /*0040*/ 	.byte	0x02, 0x4c
        /*0042*/ 	.byte	0x01
	.zero		1


	//----- nvinfo : EIATTR_MERCURY_ISA_VERSION
	.align		4
        /*0044*/ 	.byte	0x03, 0x5f
        /*0046*/ 	.short	0x0101


	//----- nvinfo : EIATTR_VRC_CTA_INIT_COUNT
	.align		4
        /*0048*/ 	.byte	0x02, 0x4a
	.zero		1
	.zero		1


	//----- nvinfo : EIATTR_EXIT_INSTR_OFFSETS
	.align		4
        /*004c*/ 	.byte	0x04, 0x1c
        /*004e*/ 	.short	(.L_17 - .L_16)


	//   ....[0]....
.L_16:
        /*0050*/ 	.word	0x00000060


	//   ....[1]....
        /*0054*/ 	.word	0x00000710


	//----- nvinfo : EIATTR_CRS_STACK_SIZE
	.align		4
.L_17:
        /*0058*/ 	.byte	0x04, 0x1e
        /*005a*/ 	.short	(.L_19 - .L_18)
.L_18:
        /*005c*/ 	.word	0x00000000


	//----- nvinfo : EIATTR_CBANK_PARAM_SIZE
	.align		4
.L_19:
        /*0060*/ 	.byte	0x03, 0x19
        /*0062*/ 	.short	0x0014


	//----- nvinfo : EIATTR_PARAM_CBANK
	.align		4
        /*0064*/ 	.byte	0x04, 0x0a
        /*0066*/ 	.short	(.L_21 - .L_20)
	.align		4
.L_20:
        /*0068*/ 	.word	index@(.nv.constant0._ZN8CudaCalc31fft32_wmma_optimized_kernel_newEPK6float2PS0_i)
        /*006c*/ 	.short	0x0380
        /*006e*/ 	.short	0x0014


	//----- nvinfo : EIATTR_SW_WAR
	.align		4
.L_21:
        /*0070*/ 	.byte	0x04, 0x36
        /*0072*/ 	.short	(.L_23 - .L_22)
.L_22:
        /*0074*/ 	.word	0x00000008
.L_23:


//--------------------- .nv.callgraph             --------------------------
	.section	.nv.callgraph,"",@"SHT_CUDA_CALLGRAPH"
	.align	4
	.sectionentsize	8
	.align		4
        /*0000*/ 	.word	0x00000000
	.align		4
        /*0004*/ 	.word	0xffffffff
	.align		4
        /*0008*/ 	.word	0x00000000
	.align		4
        /*000c*/ 	.word	0xfffffffe
	.align		4
        /*0010*/ 	.word	0x00000000
	.align		4
        /*0014*/ 	.word	0xfffffffd
	.align		4
        /*0018*/ 	.word	0x00000000
	.align		4
        /*001c*/ 	.word	0xfffffffc


//--------------------- .nv.constant3             --------------------------
	.section	.nv.constant3,"a",@progbits
	.align	4
.nv.constant3:
	.type		_ZN8CudaCalc15TWIDDLE_REAL_32E,@object
	.size		_ZN8CudaCalc15TWIDDLE_REAL_32E,(_ZN8CudaCalc15TWIDDLE_IMAG_32E - _ZN8CudaCalc15TWIDDLE_REAL_32E)
_ZN8CudaCalc15TWIDDLE_REAL_32E:
        /*0000*/ 	.byte	0x00, 0x00, 0x80, 0x3f, 0xba, 0x14, 0x7b, 0x3f, 0x66, 0x83, 0x6c, 0x3f, 0x38, 0xdb, 0x54, 0x3f
        /*0010*/ 	.byte	0xf7, 0x04, 0x35, 0x3f, 0xd6, 0x39, 0x0e, 0x3f, 0x07, 0xef, 0xc3, 0x3e, 0xac, 0xc5, 0x47, 0x3e
        /*0020*/ 	.byte	0x00, 0x00, 0x00, 0x00, 0xac, 0xc5, 0x47, 0xbe, 0x07, 0xef, 0xc3, 0xbe, 0xd6, 0x39, 0x0e, 0xbf
        /*0030*/ 	.byte	0xf7, 0x04, 0x35, 0xbf, 0x38, 0xdb, 0x54, 0xbf, 0x66, 0x83, 0x6c, 0xbf, 0xba, 0x14, 0x7b, 0xbf
	.type		_ZN8CudaCalc15TWIDDLE_IMAG_32E,@object
	.size		_ZN8CudaCalc15TWIDDLE_IMAG_32E,(.L_1 - _ZN8CudaCalc15TWIDDLE_IMAG_32E)
_ZN8CudaCalc15TWIDDLE_IMAG_32E:
        /*0040*/ 	.byte	0x00, 0x00, 0x00, 0x00, 0xac, 0xc5, 0x47, 0xbe, 0x07, 0xef, 0xc3, 0xbe, 0xd6, 0x39, 0x0e, 0xbf
        /*0050*/ 	.byte	0xf7, 0x04, 0x35, 0xbf, 0x38, 0xdb, 0x54, 0xbf, 0x66, 0x83, 0x6c, 0xbf, 0xba, 0x14, 0x7b, 0xbf
        /*0060*/ 	.byte	0x00, 0x00, 0x80, 0xbf, 0xba, 0x14, 0x7b, 0xbf, 0x66, 0x83, 0x6c, 0xbf, 0x38, 0xdb, 0x54, 0xbf
        /*0070*/ 	.byte	0xf7, 0x04, 0x35, 0xbf, 0xd6, 0x39, 0x0e, 0xbf, 0x07, 0xef, 0xc3, 0xbe, 0xac, 0xc5, 0x47, 0xbe
.L_1:


//--------------------- .text._ZN8CudaCalc31fft32_wmma_optimized_kernel_newEPK6float2PS0_i --------------------------
	.section	.text._ZN8CudaCalc31fft32_wmma_optimized_kernel_newEPK6float2PS0_i,"ax",@progbits
	.align	128
        .global         _ZN8CudaCalc31fft32_wmma_optimized_kernel_newEPK6float2PS0_i
        .type           _ZN8CudaCalc31fft32_wmma_optimized_kernel_newEPK6float2PS0_i,@function
        .size           _ZN8CudaCalc31fft32_wmma_optimized_kernel_newEPK6float2PS0_i,(.L_x_7 - _ZN8CudaCalc31fft32_wmma_optimized_kernel_newEPK6float2PS0_i)
        .other          _ZN8CudaCalc31fft32_wmma_optimized_kernel_newEPK6float2PS0_i,@"STO_CUDA_ENTRY STV_DEFAULT"
_ZN8CudaCalc31fft32_wmma_optimized_kernel_newEPK6float2PS0_i:
.text._ZN8CudaCalc31fft32_wmma_optimized_kernel_newEPK6float2PS0_i:
[----:B------:R-:W-:Y:S01]  /*0000*/  LDC R1, c[0x0][0x37c] ;  /* 0x0000df00ff017b82 */ /* 0x000fe20000000800 */
[----:B------:R-:W0:Y:S01]  /*0010*/  S2R R8, SR_TID.X ;  /* 0x0000000000087919 */ /* 0x000e220000002100 */
[----:B------:R-:W1:Y:S01]  /*0020*/  LDCU UR4, c[0x0][0x390] ;  /* 0x00007200ff0477ac */ /* 0x000e620008000800 */
[----:B------:R-:W0:Y:S02]  /*0030*/  S2R R3, SR_CTAID.X ;  /* 0x0000000000037919 */ /* 0x000e240000002500 */
[----:B0-----:R-:W-:-:S04]  /*0040*/  LEA R3, R3, R8, 0x5 ;  /* 0x0000000803037211 */ /* 0x001fc800078e28ff */
[----:B-1----:R-:W-:-:S13]  /*0050*/  ISETP.GE.AND P0, PT, R3, UR4, PT ;  /* 0x0000000403007c0c */ /* 0x002fda000bf06270 */
[----:B------:R-:W-:Y:S05]  /*0060*/  @P0 EXIT ;  /* 0x000000000000094d */ /* 0x000fea0003800000 */
[----:B------:R-:W0:Y:S01]  /*0070*/  S2R R2, SR_TID.Y ;  /* 0x0000000000027919 */ /* 0x000e220000002200 */
[----:B------:R-:W1:Y:S01]  /*0080*/  LDC.64 R6, c[0x0][0x380] ;  /* 0x0000e000ff067b82 */ /* 0x000e620000000a00 */
[----:B------:R-:W2:Y:S01]  /*0090*/  LDCU.64 UR4, c[0x0][0x358] ;  /* 0x00006b00ff0477ac */ /* 0x000ea20008000a00 */
[----:B0-----:R-:W-:-:S05]  /*00a0*/  LEA R0, R3, R2, 0x5 ;  /* 0x0000000203007211 */ /* 0x001fca00078e28ff */
[----:B-1----:R-:W-:-:S06]  /*00b0*/  IMAD.WIDE R6, R0, 0x8, R6 ;  /* 0x0000000800067825 */ /* 0x002fcc00078e0206 */
[----:B--2---:R-:W2:Y:S01]  /*00c0*/  LDG.E.64.CONSTANT R6, desc[UR4][R6.64] ;  /* 0x0000000406067981 */ /* 0x004ea2000c1e9b00 */
[----:B------:R-:W-:Y:S01]  /*00d0*/  MOV R3, 0x400 ;  /* 0x0000040000037802 */ /* 0x000fe20000000f00 */
[----:B------:R-:W-:Y:S01]  /*00e0*/  BSSY.RECONVERGENT B0, `(.L_x_0) ;  /* 0x0000029000007945 */ /* 0x000fe20003800200 */
[C---:B------:R-:W-:Y:S01]  /*00f0*/  ISETP.GT.U32.AND P0, PT, R2.reuse, 0xf, PT ;  /* 0x0000000f0200780c */ /* 0x040fe20003f04070 */
[----:B------:R-:W0:Y:S01]  /*0100*/  S2R R4, SR_CgaCtaId ;  /* 0x0000000000047919 */ /* 0x000e220000008800 */
[----:B------:R-:W-:-:S04]  /*0110*/  LOP3.LUT R5, R2, 0x1, RZ, 0xc0, !PT ;  /* 0x0000000102057812 */ /* 0x000fc800078ec0ff */
[----:B------:R-:W-:Y:S02]  /*0120*/  ISETP.NE.U32.AND P1, PT, R5, 0x1, PT ;  /* 0x000000010500780c */ /* 0x000fe40003f25070 */
[----:B0-----:R-:W-:-:S05]  /*0130*/  LEA R3, R4, R3, 0x18 ;  /* 0x0000000304037211 */ /* 0x001fca00078ec0ff */
[----:B------:R-:W-:-:S05]  /*0140*/  IMAD R3, R8, 0x110, R3 ;  /* 0x0000011008037824 */ /* 0x000fca00078e0203 */
[----:B------:R-:W-:-:S05]  /*0150*/  LEA R4, R2, R3, 0x3 ;  /* 0x0000000302047211 */ /* 0x000fca00078e18ff */
[----:B--2---:R-:W-:Y:S01]  /*0160*/  STS.64 [R4], R6 ;  /* 0x0000000604007388 */ /* 0x004fe20000000a00 */
[----:B------:R-:W-:Y:S06]  /*0170*/  BAR.SYNC.DEFER_BLOCKING 0x0 ;  /* 0x0000000000007b1d */ /* 0x000fec0000010000 */
[----:B------:R-:W-:Y:S04]  /*0180*/  @!P0 LDS.64 R8, [R4] ;  /* 0x0000000004088984 */ /* 0x000fe80000000a00 */
[----:B------:R-:W0:Y:S02]  /*0190*/  @!P0 LDS.64 R10, [R4+0x80] ;  /* 0x00008000040a8984 */ /* 0x000e240000000a00 */
[C-C-:B0-----:R-:W-:Y:S01]  /*01a0*/  @!P0 FADD R12, R8.reuse, R10.reuse ;  /* 0x0000000a080c8221 */ /* 0x141fe20000000000 */
[C-C-:B------:R-:W-:Y:S01]  /*01b0*/  @!P0 FADD R13, R9.reuse, R11.reuse ;  /* 0x0000000b090d8221 */ /* 0x140fe20000000000 */
[----:B------:R-:W-:Y:S01]  /*01c0*/  @!P0 FADD R8, R8, -R10 ;  /* 0x8000000a08088221 */ /* 0x000fe20000000000 */
[----:B------:R-:W-:-:S03]  /*01d0*/  @!P0 FADD R9, R9, -R11 ;  /* 0x8000000b09098221 */ /* 0x000fc60000000000 */
[----:B------:R0:W-:Y:S04]  /*01e0*/  @!P0 STS.64 [R4], R12 ;  /* 0x0000000c04008388 */ /* 0x0001e80000000a00 */
[----:B------:R0:W-:Y:S01]  /*01f0*/  @!P0 STS.64 [R4+0x80], R8 ;  /* 0x0000800804008388 */ /* 0x0001e20000000a00 */
[----:B------:R-:W-:Y:S06]  /*0200*/  BAR.SYNC.DEFER_BLOCKING 0x0 ;  /* 0x0000000000007b1d */ /* 0x000fec0000010000 */
[----:B------:R-:W-:Y:S05]  /*0210*/  @P0 BRA `(.L_x_1) ;  /* 0x0000000000540947 */ /* 0x000fea0003800000 */
[C---:B------:R-:W-:Y:S02]  /*0220*/  SHF.L.U32 R6, R2.reuse, 0x2, RZ ;  /* 0x0000000202067819 */ /* 0x040fe400000006ff */
[----:B------:R-:W-:Y:S02]  /*0230*/  SHF.L.U32 R5, R2, 0x1, RZ ;  /* 0x0000000102057819 */ /* 0x000fe400000006ff */
[----:B------:R-:W-:Y:S02]  /*0240*/  LOP3.LUT R6, R6, 0xc, RZ, 0xc0, !PT ;  /* 0x0000000c06067812 */ /* 0x000fe400078ec0ff */
[----:B------:R-:W-:Y:S02]  /*0250*/  LOP3.LUT R5, R5, 0x18, RZ, 0xc0, !PT ;  /* 0x0000001805057812 */ /* 0x000fe400078ec0ff */
[----:B------:R-:W-:Y:S02]  /*0260*/  SHF.L.U32 R7, R6, 0x2, RZ ;  /* 0x0000000206077819 */ /* 0x000fe400000006ff */
[----:B------:R-:W-:-:S02]  /*0270*/  LOP3.LUT R6, R5, 0x3, R2, 0xf8, !PT ;  /* 0x0000000305067812 */ /* 0x000fc400078ef802 */
[----:B0-----:R-:W0:Y:S02]  /*0280*/  LDC R12, c[0x3][R7+0x40] ;  /* 0x00c01000070c7b82 */ /* 0x001e240000000800 */
[----:B------:R-:W-:-:S05]  /*0290*/  LEA R6, R6, R3, 0x3 ;  /* 0x0000000306067211 */ /* 0x000fca00078e18ff */
[----:B------:R-:W0:Y:S01]  /*02a0*/  LDS.64 R10, [R6+0x20] ;  /* 0x00002000060a7984 */ /* 0x000e220000000a00 */
[----:B------:R-:W1:Y:S03]  /*02b0*/  LDC R5, c[0x3][R7] ;  /* 0x00c0000007057b82 */ /* 0x000e660000000800 */
[----:B------:R-:W2:Y:S01]  /*02c0*/  LDS.64 R8, [R6] ;  /* 0x0000000006087984 */ /* 0x000ea20000000a00 */
[-C--:B0-----:R-:W-:Y:S01]  /*02d0*/  FMUL R14, R10, R12.reuse ;  /* 0x0000000c0a0e7220 */ /* 0x081fe20000400000 */
[----:B------:R-:W-:-:S03]  /*02e0*/  FMUL R13, R11, R12 ;  /* 0x0000000c0b0d7220 */ /* 0x000fc60000400000 */
[-C--:B-1----:R-:W-:Y:S01]  /*02f0*/  FFMA R14, R11, R5.reuse, R14 ;  /* 0x000000050b0e7223 */ /* 0x082fe2000000000e */
[----:B------:R-:W-:-:S03]  /*0300*/  FFMA R13, R10, R5, -R13 ;  /* 0x000000050a0d7223 */ /* 0x000fc6000000080d */
[C-C-:B--2---:R-:W-:Y:S01]  /*0310*/  FADD R11, R9.reuse, R14.reuse ;  /* 0x0000000e090b7221 */ /* 0x144fe20000000000 */
[C-C-:B------:R-:W-:Y:S01]  /*0320*/  FADD R10, R8.reuse, R13.reuse ;  /* 0x0000000d080a7221 */ /* 0x140fe20000000000 */
[----:B------:R-:W-:Y:S01]  /*0330*/  FADD R9, R9, -R14 ;  /* 0x8000000e09097221 */ /* 0x000fe20000000000 */
[----:B------:R-:W-:-:S03]  /*0340*/  FADD R8, R8, -R13 ;  /* 0x8000000d08087221 */ /* 0x000fc60000000000 */
[----:B------:R1:W-:Y:S04]  /*0350*/  STS.64 [R6], R10 ;  /* 0x0000000a06007388 */ /* 0x0003e80000000a00 */
[----:B------:R1:W-:Y:S02]  /*0360*/  STS.64 [R6+0x20], R8 ;  /* 0x0000200806007388 */ /* 0x0003e40000000a00 */
.L_x_1:
[----:B------:R-:W-:Y:S05]  /*0370*/  BSYNC.RECONVERGENT B0 ;  /* 0x0000000000007941 */ /* 0x000fea0003800200 */
.L_x_0:
[----:B------:R-:W-:Y:S06]  /*0380*/  BAR.SYNC.DEFER_BLOCKING 0x0 ;  /* 0x0000000000007b1d */ /* 0x000fec0000010000 */
[----:B------:R-:W-:Y:S04]  /*0390*/  BSSY.RECONVERGENT B0, `(.L_x_2) ;  /* 0x0000016000007945 */ /* 0x000fe80003800200 */
[----:B------:R-:W-:Y:S05]  /*03a0*/  @P0 BRA `(.L_x_3) ;  /* 0x0000000000500947 */ /* 0x000fea0003800000 */
[----:B------:R-:W-:-:S04]  /*03b0*/  SHF.L.U32 R5, R2, 0x1, RZ ;  /* 0x0000000102057819 */ /* 0x000fc800000006ff */
[C---:B-1----:R-:W-:Y:S02]  /*03c0*/  LOP3.LUT R6, R5.reuse, 0xe, RZ, 0xc0, !PT ;  /* 0x0000000e05067812 */ /* 0x042fe400078ec0ff */
[----:B------:R-:W-:Y:S02]  /*03d0*/  LOP3.LUT R5, R5, 0x10, RZ, 0xc0, !PT ;  /* 0x0000001005057812 */ /* 0x000fe400078ec0ff */
[----:B------:R-:W-:Y:S02]  /*03e0*/  SHF.L.U32 R7, R6, 0x2, RZ ;  /* 0x0000000206077819 */ /* 0x000fe400000006ff */
[----:B------:R-:W-:Y:S02]  /*03f0*/  LOP3.LUT R6, R5, 0x7, R2, 0xf8, !PT ;  /* 0x0000000705067812 */ /* 0x000fe400078ef802 */
[----:B------:R-:W1:Y:S02]  /*0400*/  LDC R5, c[0x3][R7+0x40] ;  /* 0x00c0100007057b82 */ /* 0x000e640000000800 */
[----:B------:R-:W-:-:S05]  /*0410*/  LEA R6, R6, R3, 0x3 ;  /* 0x0000000306067211 */ /* 0x000fca00078e18ff */
[----:B------:R-:W1:Y:S01]  /*0420*/  LDS.64 R10, [R6+0x40] ;  /* 0x00004000060a7984 */ /* 0x000e620000000a00 */
[----:B------:R-:W2:Y:S03]  /*0430*/  LDC R3, c[0x3][R7] ;  /* 0x00c0000007037b82 */ /* 0x000ea60000000800 */
[----:B0-----:R-:W0:Y:S01]  /*0440*/  LDS.64 R8, [R6] ;  /* 0x0000000006087984 */ /* 0x001e220000000a00 */
[-C--:B-1----:R-:W-:Y:S01]  /*0450*/  FMUL R12, R10, R5.reuse ;  /* 0x000000050a0c7220 */ /* 0x082fe20000400000 */
[----:B------:R-:W-:-:S03]  /*0460*/  FMUL R5, R11, R5 ;  /* 0x000000050b057220 */ /* 0x000fc60000400000 */
[-C--:B--2---:R-:W-:Y:S01]  /*0470*/  FFMA R12, R11, R3.reuse, R12 ;  /* 0x000000030b0c7223 */ /* 0x084fe2000000000c */
[----:B------:R-:W-:-:S03]  /*0480*/  FFMA R5, R10, R3, -R5 ;  /* 0x000000030a057223 */ /* 0x000fc60000000805 */
[C-C-:B0-----:R-:W-:Y:S01]  /*0490*/  FADD R11, R9.reuse, R12.reuse ;  /* 0x0000000c090b7221 */ /* 0x141fe20000000000 */
[C-C-:B------:R-:W-:Y:S01]  /*04a0*/  FADD R10, R8.reuse, R5.reuse ;  /* 0x00000005080a7221 */ /* 0x140fe20000000000 */
[----:B------:R-:W-:Y:S01]  /*04b0*/  FADD R9, R9, -R12 ;  /* 0x8000000c09097221 */ /* 0x000fe20000000000 */
[----:B------:R-:W-:-:S03]  /*04c0*/  FADD R8, R8, -R5 ;  /* 0x8000000508087221 */ /* 0x000fc60000000000 */
[----:B------:R2:W-:Y:S04]  /*04d0*/  STS.64 [R6], R10 ;  /* 0x0000000a06007388 */ /* 0x0005e80000000a00 */
[----:B------:R2:W-:Y:S02]  /*04e0*/  STS.64 [R6+0x40], R8 ;  /* 0x0000400806007388 */ /* 0x0005e40000000a00 */
.L_x_3:
[----:B------:R-:W-:Y:S05]  /*04f0*/  BSYNC.RECONVERGENT B0 ;  /* 0x0000000000007941 */ /* 0x000fea0003800200 */
.L_x_2:
[----:B------:R-:W-:Y:S06]  /*0500*/  BAR.SYNC.DEFER_BLOCKING 0x0 ;  /* 0x0000000000007b1d */ /* 0x000fec0000010000 */
[----:B------:R-:W-:Y:S04]  /*0510*/  BSSY.RECONVERGENT B0, `(.L_x_4) ;  /* 0x0000011000007945 */ /* 0x000fe80003800200 */
[----:B------:R-:W-:Y:S05]  /*0520*/  @P0 BRA `(.L_x_5) ;  /* 0x00000000003c0947 */ /* 0x000fea0003800000 */
[----:B------:R-:W-:Y:S01]  /*0530*/  SHF.L.U32 R5, R2, 0x2, RZ ;  /* 0x0000000202057819 */ /* 0x000fe200000006ff */
[----:B-12---:R-:W1:Y:S03]  /*0540*/  LDS.64 R6, [R4+0x80] ;  /* 0x0000800004067984 */ /* 0x006e660000000a00 */
[----:B0-----:R-:W1:Y:S01]  /*0550*/  LDC R9, c[0x3][R5+0x40] ;  /* 0x00c0100005097b82 */ /* 0x001e620000000800 */
[----:B------:R-:W0:Y:S07]  /*0560*/  LDS.64 R2, [R4] ;  /* 0x0000000004027984 */ /* 0x000e2e0000000a00 */
[----:B------:R-:W2:Y:S01]  /*0570*/  LDC R8, c[0x3][R5] ;  /* 0x00c0000005087b82 */ /* 0x000ea20000000800 */
        /* <DEDUP_REMOVED lines=10> */
.L_x_5:
[----:B------:R-:W-:Y:S05]  /*0620*/  BSYNC.RECONVERGENT B0 ;  /* 0x0000000000007941 */ /* 0x000fea0003800200 */
.L_x_4:
[----:B------:R-:W-:Y:S06]  /*0630*/  BAR.SYNC.DEFER_BLOCKING 0x0 ;  /* 0x0000000000007b1d */ /* 0x000fec0000010000 */
[----:B---3--:R-:W-:Y:S04]  /*0640*/  @P1 LDS.64 R2, [R4] ;  /* 0x0000000004021984 */ /* 0x008fe80000000a00 */
[----:B-12---:R-:W0:Y:S02]  /*0650*/  @P1 LDS.64 R6, [R4+0x8] ;  /* 0x0000080004061984 */ /* 0x006e240000000a00 */
[C-C-:B0-----:R-:W-:Y:S01]  /*0660*/  @P1 FADD R8, R2.reuse, R6.reuse ;  /* 0x0000000602081221 */ /* 0x141fe20000000000 */
[C-C-:B------:R-:W-:Y:S01]  /*0670*/  @P1 FADD R9, R3.reuse, R7.reuse ;  /* 0x0000000703091221 */ /* 0x140fe20000000000 */
[----:B------:R-:W-:Y:S01]  /*0680*/  @P1 FADD R6, R2, -R6 ;  /* 0x8000000602061221 */ /* 0x000fe20000000000 */
[----:B------:R-:W-:-:S02]  /*0690*/  @P1 FADD R7, R3, -R7 ;  /* 0x8000000703071221 */ /* 0x000fc40000000000 */
[----:B------:R-:W0:Y:S01]  /*06a0*/  LDC.64 R2, c[0x0][0x388] ;  /* 0x0000e200ff027b82 */ /* 0x000e220000000a00 */
[----:B------:R-:W-:Y:S04]  /*06b0*/  @P1 STS.64 [R4], R8 ;  /* 0x0000000804001388 */ /* 0x000fe80000000a00 */
[----:B------:R-:W-:Y:S03]  /*06c0*/  @P1 STS.64 [R4+0x8], R6 ;  /* 0x0000080604001388 */ /* 0x000fe60000000a00 */
[----:B------:R-:W-:Y:S01]  /*06d0*/  BAR.SYNC.DEFER_BLOCKING 0x0 ;  /* 0x0000000000007b1d */ /* 0x000fe20000010000 */
[----:B0-----:R-:W-:-:S05]  /*06e0*/  IMAD.WIDE R2, R0, 0x8, R2 ;  /* 0x0000000800027825 */ /* 0x001fca00078e0202 */
[----:B------:R-:W0:Y:S04]  /*06f0*/  LDS.64 R10, [R4] ;  /* 0x00000000040a7984 */ /* 0x000e280000000a00 */
[----:B0-----:R-:W-:Y:S01]  /*0700*/  STG.E.64 desc[UR4][R2.64], R10 ;  /* 0x0000000a02007986 */ /* 0x001fe2000c101b04 */
[----:B------:R-:W-:Y:S05]  /*0710*/  EXIT ;  /* 0x000000000000794d */ /* 0x000fea0003800000 */
.L_x_6:
[----:B------:R-:W-:-:S00]  /*0720*/  BRA `(.L_x_6) ;  /* 0xfffffffc00fc7947 */ /* 0x000fc0000383ffff */
[----:B------:R-:W-:-:S00]  /*0730*/  NOP ;  /* 0x0000000000007918 */ /* 0x000fc00000000000 */
        /* <DEDUP_REMOVED lines=12> */
.L_x_7:


//--------------------- .nv.shared._ZN8CudaCalc31fft32_wmma_optimized_kernel_newEPK6float2PS0_i --------------------------
	.section	.nv.shared._ZN8CudaCalc31fft32_wmma_optimized_kernel_newEPK6float2PS0_i,"aw",@nobits
	.sectionflags	@""
	.align	8
.nv.shared._ZN8CudaCalc31fft32_wmma_optimized_kernel_newEPK6float2PS0_i:
	.zero		9728


//--------------------- .nv.shared.reserved.0     --------------------------
	.section	.nv.shared.reserved.0,"aw",@nobits
	.weak		__nv_reservedSMEM_offset_0_alias
	.size		__nv_reservedSMEM_offset_0_alias, 0, 64
	.other		__nv_reservedSMEM_offset_0_alias,@"STO_CUDA_RESERVED_SHARED STV_DEFAULT"
__nv_reservedSMEM_offset_0_alias:
	.zero		0
	.zero		64


//--------------------- .nv.constant0._ZN8CudaCalc31fft32_wmma_optimized_kernel_newEPK6float2PS0_i --------------------------
	.section	.nv.constant0._ZN8CudaCalc31fft32_wmma_optimized_kernel_newEPK6float2PS0_i,"a",@progbits
	.sectionflags	@""
	.align	4
.nv.constant0._ZN8CudaCalc31fft32_wmma_optimized_kernel_newEPK6float2PS0_i:
	.zero		916


//--------------------- SYMBOLS --------------------------

	.type		.nv.reservedSmem.offset0,@object
	.size		.nv.reservedSmem.offset0,0x4
	.type		.nv.reservedSmem.cap,@object
	.size		.nv.reservedSmem.cap,0x4
